	.headerflags	@"EF_CUDA_TEXMODE_UNIFIED EF_CUDA_64BIT_ADDRESS EF_CUDA_ACCELERATORS EF_CUDA_SM90 EF_CUDA_VIRTUAL_SM(EF_CUDA_SM90)"
	.elftype	@"ET_EXEC"


//--------------------- .nv.info                  --------------------------
	.section	.nv.info,"",@"SHT_CUDA_INFO"
	.align	4


	//----- nvinfo : EIATTR_REGCOUNT
	.align		4
        /*0000*/ 	.byte	0x04, 0x2f
        /*0002*/ 	.short	(.L_3 - .L_2)
	.align		4
.L_2:
        /*0004*/ 	.word	index@(triton_poi_fused__native_batch_norm_legit_no_training_relu_10)
        /*0008*/ 	.word	0x00000016


	//----- nvinfo : EIATTR_MIN_STACK_SIZE
	.align		4
.L_3:
        /*000c*/ 	.byte	0x04, 0x12
        /*000e*/ 	.short	(.L_5 - .L_4)
	.align		4
.L_4:
        /*0010*/ 	.word	index@(triton_poi_fused__native_batch_norm_legit_no_training_relu_10)
        /*0014*/ 	.word	0x00000000


	//----- nvinfo : EIATTR_FRAME_SIZE
	.align		4
.L_5:
        /*0018*/ 	.byte	0x04, 0x11
        /*001a*/ 	.short	(.L_7 - .L_6)
	.align		4
.L_6:
        /*001c*/ 	.word	index@(triton_poi_fused__native_batch_norm_legit_no_training_relu_10)
        /*0020*/ 	.word	0x00000000


	//----- nvinfo : EIATTR_MIN_STACK_SIZE
	.align		4
.L_7:
        /*0024*/ 	.byte	0x04, 0x12
        /*0026*/ 	.short	(.L_9 - .L_8)
	.align		4
.L_8:
        /*0028*/ 	.word	index@(triton_poi_fused__native_batch_norm_legit_no_training_relu_10)
        /*002c*/ 	.word	0x00000000
.L_9:


//--------------------- .nv.info.triton_poi_fused__native_batch_norm_legit_no_training_relu_10 --------------------------
	.section	.nv.info.triton_poi_fused__native_batch_norm_legit_no_training_relu_10,"",@"SHT_CUDA_INFO"
	.sectionflags	@""
	.align	4


	//----- nvinfo : EIATTR_CUDA_API_VERSION
	.align		4
        /*0000*/ 	.byte	0x04, 0x37
        /*0002*/ 	.short	(.L_11 - .L_10)
.L_10:
        /*0004*/ 	.word	0x0000007c


	//----- nvinfo : EIATTR_KPARAM_INFO
	.align		4
.L_11:
        /*0008*/ 	.byte	0x04, 0x17
        /*000a*/ 	.short	(.L_13 - .L_12)
.L_12:
        /*000c*/ 	.word	0x00000000
        /*0010*/ 	.short	0x0006
        /*0012*/ 	.short	0x0030
        /*0014*/ 	.byte	0x00, 0xf0, 0x11, 0x00


	//----- nvinfo : EIATTR_KPARAM_INFO
	.align		4
.L_13:
        /*0018*/ 	.byte	0x04, 0x17
        /*001a*/ 	.short	(.L_15 - .L_14)
.L_14:
        /*001c*/ 	.word	0x00000000
        /*0020*/ 	.short	0x0005
        /*0022*/ 	.short	0x0028
        /*0024*/ 	.byte	0x00, 0xf4, 0x21, 0x00


	//----- nvinfo : EIATTR_KPARAM_INFO
	.align		4
.L_15:
        /*0028*/ 	.byte	0x04, 0x17
        /*002a*/ 	.short	(.L_17 - .L_16)
.L_16:
        /*002c*/ 	.word	0x00000000
        /*0030*/ 	.short	0x0004
        /*0032*/ 	.short	0x0020
        /*0034*/ 	.byte	0x00, 0xf4, 0x21, 0x00


	//----- nvinfo : EIATTR_KPARAM_INFO
	.align		4
.L_17:
        /*0038*/ 	.byte	0x04, 0x17
        /*003a*/ 	.short	(.L_19 - .L_18)
.L_18:
        /*003c*/ 	.word	0x00000000
        /*0040*/ 	.short	0x0003
        /*0042*/ 	.short	0x0018
        /*0044*/ 	.byte	0x00, 0xf4, 0x21, 0x00


	//----- nvinfo : EIATTR_KPARAM_INFO
	.align		4
.L_19:
        /*0048*/ 	.byte	0x04, 0x17
        /*004a*/ 	.short	(.L_21 - .L_20)
.L_20:
        /*004c*/ 	.word	0x00000000
        /*0050*/ 	.short	0x0002
        /*0052*/ 	.short	0x0010
        /*0054*/ 	.byte	0x00, 0xf4, 0x21, 0x00


	//----- nvinfo : EIATTR_KPARAM_INFO
	.align		4
.L_21:
        /*0058*/ 	.byte	0x04, 0x17
        /*005a*/ 	.short	(.L_23 - .L_22)
.L_22:
        /*005c*/ 	.word	0x00000000
        /*0060*/ 	.short	0x0001
        /*0062*/ 	.short	0x0008
        /*0064*/ 	.byte	0x00, 0xf4, 0x21, 0x00


	//----- nvinfo : EIATTR_KPARAM_INFO
	.align		4
.L_23:
        /*0068*/ 	.byte	0x04, 0x17
        /*006a*/ 	.short	(.L_25 - .L_24)
.L_24:
        /*006c*/ 	.word	0x00000000
        /*0070*/ 	.short	0x0000
        /*0072*/ 	.short	0x0000
        /*0074*/ 	.byte	0x00, 0xf4, 0x21, 0x00


	//----- nvinfo : EIATTR_SPARSE_MMA_MASK
	.align		4
.L_25:
        /*0078*/ 	.byte	0x03, 0x50
        /*007a*/ 	.short	0x0000


	//----- nvinfo : EIATTR_MAXREG_COUNT
	.align		4
        /*007c*/ 	.byte	0x03, 0x1b
        /*007e*/ 	.short	0x00ff


	//----- nvinfo : EIATTR_EXIT_INSTR_OFFSETS
	.align		4
        /*0080*/ 	.byte	0x04, 0x1c
        /*0082*/ 	.short	(.L_27 - .L_26)


	//   ....[0]....
.L_26:
        /*0084*/ 	.word	0x00000410


	//   ....[1]....
        /*0088*/ 	.word	0x00000430


	//----- nvinfo : EIATTR_REQNTID
	.align		4
.L_27:
        /*008c*/ 	.byte	0x04, 0x10
        /*008e*/ 	.short	(.L_29 - .L_28)
.L_28:
        /*0090*/ 	.word	0x00000080
        /*0094*/ 	.word	0x00000001
        /*0098*/ 	.word	0x00000001


	//----- nvinfo : EIATTR_CBANK_PARAM_SIZE
	.align		4
.L_29:
        /*009c*/ 	.byte	0x03, 0x19
        /*009e*/ 	.short	0x0034


	//----- nvinfo : EIATTR_PARAM_CBANK
	.align		4
        /*00a0*/ 	.byte	0x04, 0x0a
        /*00a2*/ 	.short	(.L_31 - .L_30)
	.align		4
.L_30:
        /*00a4*/ 	.word	index@(.nv.constant0.triton_poi_fused__native_batch_norm_legit_no_training_relu_10)
        /*00a8*/ 	.short	0x0210
        /*00aa*/ 	.short	0x0034


	//----- nvinfo : EIATTR_SW_WAR
	.align		4
.L_31:
        /*00ac*/ 	.byte	0x04, 0x36
        /*00ae*/ 	.short	(.L_33 - .L_32)
.L_32:
        /*00b0*/ 	.word	0x00000008
.L_33:


//--------------------- .nv.callgraph             --------------------------
	.section	.nv.callgraph,"",@"SHT_CUDA_CALLGRAPH"
	.align	4
	.sectionentsize	8
	.align		4
        /*0000*/ 	.word	0x00000000
	.align		4
        /*0004*/ 	.word	0xffffffff
	.align		4
        /*0008*/ 	.word	0x00000000
	.align		4
        /*000c*/ 	.word	0xfffffffe
	.align		4
        /*0010*/ 	.word	0x00000000
	.align		4
        /*0014*/ 	.word	0xfffffffd
	.align		4
        /*0018*/ 	.word	0x00000000
	.align		4
        /*001c*/ 	.word	0xfffffffc


//--------------------- .nv.constant4             --------------------------
	.section	.nv.constant4,"a",@progbits
	.align	8
	.align		8
.nv.constant4:
        /*0000*/ 	.dword	_$_str
	.align		8
        /*0008*/ 	.dword	_$_str_$_2


//--------------------- .text.triton_poi_fused__native_batch_norm_legit_no_training_relu_10 --------------------------
	.section	.text.triton_poi_fused__native_batch_norm_legit_no_training_relu_10,"ax",@progbits
	.align	128
        .global         triton_poi_fused__native_batch_norm_legit_no_training_relu_10
        .type           triton_poi_fused__native_batch_norm_legit_no_training_relu_10,@function
        .size           triton_poi_fused__native_batch_norm_legit_no_training_relu_10,(.L_x_1 - triton_poi_fused__native_batch_norm_legit_no_training_relu_10)
        .other          triton_poi_fused__native_batch_norm_legit_no_training_relu_10,@"STO_CUDA_ENTRY STV_DEFAULT"
triton_poi_fused__native_batch_norm_legit_no_training_relu_10:
.text.triton_poi_fused__native_batch_norm_legit_no_training_relu_10:
[----:B------:R-:W0:Y:S01]  /*0000*/  LDC R1, c[0x0][0x28] ;  /* 0x00000a00ff017b82 */ /* 0x000e220000000800 */
[----:B------:R-:W1:Y:S07]  /*0010*/  S2R R0, SR_TID.X ;  /* 0x0000000000007919 */ /* 0x000e6e0000002100 */
[----:B------:R-:W2:Y:S01]  /*0020*/  LDC.64 R8, c[0x0][0x220] ;  /* 0x00008800ff087b82 */ /* 0x000ea20000000a00 */
[----:B------:R-:W-:Y:S01]  /*0030*/  ULDC.64 UR4, c[0x0][0x208] ;  /* 0x0000820000047ab9 */ /* 0x000fe20000000a00 */
[----:B------:R-:W3:Y:S06]  /*0040*/  S2R R3, SR_CTAID.X ;  /* 0x0000000000037919 */ /* 0x000eec0000002500 */
[----:B------:R-:W4:Y:S08]  /*0050*/  LDC.64 R12, c[0x0][0x210] ;  /* 0x00008400ff0c7b82 */ /* 0x000f300000000a00 */
[----:B------:R-:W5:Y:S08]  /*0060*/  LDC.64 R14, c[0x0][0x218] ;  /* 0x00008600ff0e7b82 */ /* 0x000f700000000a00 */
[----:B------:R-:W5:Y:S01]  /*0070*/  LDC.64 R16, c[0x0][0x228] ;  /* 0x00008a00ff107b82 */ /* 0x000f620000000a00 */
[----:B-1----:R-:W-:-:S07]  /*0080*/  SHF.L.U32 R0, R0, 0x1, RZ ;  /* 0x0000000100007819 */ /* 0x002fce00000006ff */
[----:B------:R-:W1:Y:S01]  /*0090*/  LDC.64 R18, c[0x0][0x230] ;  /* 0x00008c00ff127b82 */ /* 0x000e620000000a00 */
[----:B------:R-:W-:-:S04]  /*00a0*/  LOP3.LUT R0, R0, 0xfe, RZ, 0xc0, !PT ;  /* 0x000000fe00007812 */ /* 0x000fc800078ec0ff */
[----:B---3--:R-:W-:-:S04]  /*00b0*/  LEA R0, R3, R0, 0x8 ;  /* 0x0000000003007211 */ /* 0x008fc800078e40ff */
[C---:B------:R-:W-:Y:S01]  /*00c0*/  ISETP.GE.AND P0, PT, R0.reuse, 0xf500, PT ;  /* 0x0000f5000000780c */ /* 0x040fe20003f06270 */
[----:B------:R-:W-:-:S05]  /*00d0*/  IMAD.HI R2, R0, 0x66666667, RZ ;  /* 0x6666666700027827 */ /* 0x000fca00078e02ff */
[----:B------:R-:W-:-:S04]  /*00e0*/  SHF.R.U32.HI R3, RZ, 0x1f, R2 ;  /* 0x0000001fff037819 */ /* 0x000fc80000011602 */
[----:B------:R-:W-:-:S05]  /*00f0*/  LEA.HI.SX32 R3, R2, R3, 0x1b ;  /* 0x0000000302037211 */ /* 0x000fca00078fdaff */
[----:B------:R-:W-:Y:S01]  /*0100*/  IMAD R11, R3, -0x50, R0 ;  /* 0xffffffb0030b7824 */ /* 0x000fe200078e0200 */
[----:B------:R-:W-:-:S03]  /*0110*/  CS2R R2, SRZ ;  /* 0x0000000000027805 */ /* 0x000fc6000001ff00 */
[----:B--2---:R-:W-:-:S05]  /*0120*/  IMAD.WIDE R8, R11, 0x4, R8 ;  /* 0x000000040b087825 */ /* 0x004fca00078e0208 */
[----:B------:R2:W3:Y:S01]  /*0130*/  @!P0 LDG.E.EL.64 R2, desc[UR4][R8.64] ;  /* 0x0000000408028981 */ /* 0x0004e2000c2e1b00 */
[----:B------:R-:W-:Y:S02]  /*0140*/  CS2R R4, SRZ ;  /* 0x0000000000047805 */ /* 0x000fe4000001ff00 */
[----:B------:R-:W-:Y:S01]  /*0150*/  CS2R R6, SRZ ;  /* 0x0000000000067805 */ /* 0x000fe2000001ff00 */
[----:B----4-:R-:W-:-:S04]  /*0160*/  IMAD.WIDE R12, R0, 0x4, R12 ;  /* 0x00000004000c7825 */ /* 0x010fc800078e020c */
[C---:B-----5:R-:W-:Y:S01]  /*0170*/  IMAD.WIDE R14, R11.reuse, 0x4, R14 ;  /* 0x000000040b0e7825 */ /* 0x060fe200078e020e */
[----:B------:R-:W4:Y:S01]  /*0180*/  @!P0 LDG.E.64 R4, desc[UR4][R12.64] ;  /* 0x000000040c048981 */ /* 0x000f22000c1e1b00 */
[----:B--2---:R-:W-:Y:S02]  /*0190*/  CS2R R8, SRZ ;  /* 0x0000000000087805 */ /* 0x004fe4000001ff00 */
[C---:B0-----:R-:W-:Y:S01]  /*01a0*/  IMAD.WIDE R16, R11.reuse, 0x4, R16 ;  /* 0x000000040b107825 */ /* 0x041fe200078e0210 */
[----:B------:R0:W4:Y:S03]  /*01b0*/  @!P0 LDG.E.EL.64 R6, desc[UR4][R14.64] ;  /* 0x000000040e068981 */ /* 0x000126000c2e1b00 */
[----:B-1----:R-:W-:Y:S01]  /*01c0*/  IMAD.WIDE R18, R11, 0x4, R18 ;  /* 0x000000040b127825 */ /* 0x002fe200078e0212 */
[----:B------:R-:W-:-:S04]  /*01d0*/  CS2R R10, SRZ ;  /* 0x00000000000a7805 */ /* 0x000fc8000001ff00 */
[----:B------:R-:W2:Y:S04]  /*01e0*/  @!P0 LDG.E.EL.64 R8, desc[UR4][R18.64] ;  /* 0x0000000412088981 */ /* 0x000ea8000c2e1b00 */
[----:B------:R-:W2:Y:S01]  /*01f0*/  @!P0 LDG.E.EL.64 R10, desc[UR4][R16.64] ;  /* 0x00000004100a8981 */ /* 0x000ea2000c2e1b00 */
[----:B0-----:R-:W-:Y:S01]  /*0200*/  HFMA2.MMA R14, -RZ, RZ, 1.625, 0 ;  /* 0x3e800000ff0e7435 */ /* 0x001fe200000001ff */
[----:B---3--:R-:W-:Y:S01]  /*0210*/  FADD R2, R2, 9.9999997473787516356e-06 ;  /* 0x3727c5ac02027421 */ /* 0x008fe20000000000 */
[----:B------:R-:W-:-:S03]  /*0220*/  FADD R3, R3, 9.9999997473787516356e-06 ;  /* 0x3727c5ac03037421 */ /* 0x000fc60000000000 */
[----:B------:R-:W0:Y:S08]  /*0230*/  MUFU.SQRT R12, R2 ;  /* 0x00000002000c7308 */ /* 0x000e300000002000 */
[----:B------:R1:W3:Y:S01]  /*0240*/  MUFU.SQRT R13, R3 ;  /* 0x00000003000d7308 */ /* 0x0002e20000002000 */
[C---:B0-----:R-:W-:Y:S02]  /*0250*/  FSETP.GT.AND P1, PT, R12.reuse, 8.50705917302346158658e+37, PT ;  /* 0x7e8000000c00780b */ /* 0x041fe40003f24000 */
[----:B------:R-:W-:Y:S01]  /*0260*/  FSETP.GEU.AND P3, PT, R12, 1.175494350822287508e-38, PT ;  /* 0x008000000c00780b */ /* 0x000fe20003f6e000 */
[----:B-1----:R-:W0:Y:S01]  /*0270*/  LDC.64 R2, c[0x0][0x238] ;  /* 0x00008e00ff027b82 */ /* 0x002e220000000a00 */
[----:B---3--:R-:W-:-:S02]  /*0280*/  FSETP.GT.AND P2, PT, R13, 8.50705917302346158658e+37, PT ;  /* 0x7e8000000d00780b */ /* 0x008fc40003f44000 */
[----:B------:R-:W-:-:S07]  /*0290*/  FSETP.GEU.AND P4, PT, R13, 1.175494350822287508e-38, PT ;  /* 0x008000000d00780b */ /* 0x000fce0003f8e000 */
[----:B------:R-:W-:-:S04]  /*02a0*/  @P1 FMUL R12, R12, 0.25 ;  /* 0x3e8000000c0c1820 */ /* 0x000fc80000400000 */
[----:B------:R-:W-:Y:S01]  /*02b0*/  @!P3 FMUL R12, R12, 16777216 ;  /* 0x4b8000000c0cb820 */ /* 0x000fe20000400000 */
[----:B------:R-:W-:-:S04]  /*02c0*/  @P2 FMUL R13, R13, 0.25 ;  /* 0x3e8000000d0d2820 */ /* 0x000fc80000400000 */
[----:B------:R-:W-:Y:S01]  /*02d0*/  @!P4 FMUL R13, R13, 16777216 ;  /* 0x4b8000000d0dc820 */ /* 0x000fe20000400000 */
[----:B------:R-:W1:Y:S01]  /*02e0*/  MUFU.RCP R12, R12 ;  /* 0x0000000c000c7308 */ /* 0x000e620000001000 */
[----:B------:R-:W-:-:S07]  /*02f0*/  FSEL R15, R14, 1, P1 ;  /* 0x3f8000000e0f7808 */ /* 0x000fce0000800000 */
[----:B------:R-:W3:Y:S01]  /*0300*/  MUFU.RCP R13, R13 ;  /* 0x0000000d000d7308 */ /* 0x000ee20000001000 */
[----:B------:R-:W-:Y:S01]  /*0310*/  FSEL R14, R14, 1, P2 ;  /* 0x3f8000000e0e7808 */ /* 0x000fe20001000000 */
[----:B------:R-:W-:-:S04]  /*0320*/  @!P3 FMUL R15, R15, 16777216 ;  /* 0x4b8000000f0fb820 */ /* 0x000fc80000400000 */
[----:B------:R-:W-:Y:S01]  /*0330*/  @!P4 FMUL R14, R14, 16777216 ;  /* 0x4b8000000e0ec820 */ /* 0x000fe20000400000 */
[----:B----4-:R-:W-:Y:S01]  /*0340*/  FADD R5, -R7, R5 ;  /* 0x0000000507057221 */ /* 0x010fe20000000100 */
[----:B------:R-:W-:Y:S01]  /*0350*/  FADD R4, -R6, R4 ;  /* 0x0000000406047221 */ /* 0x000fe20000000100 */
[----:B-1----:R-:W-:Y:S01]  /*0360*/  FMUL R15, R12, R15 ;  /* 0x0000000f0c0f7220 */ /* 0x002fe20000400000 */
[----:B---3--:R-:W-:-:S03]  /*0370*/  FMUL R14, R13, R14 ;  /* 0x0000000e0d0e7220 */ /* 0x008fc60000400000 */
[----:B------:R-:W-:Y:S01]  /*0380*/  FMUL R15, R4, R15 ;  /* 0x0000000f040f7220 */ /* 0x000fe20000400000 */
[----:B------:R-:W-:-:S03]  /*0390*/  FMUL R14, R5, R14 ;  /* 0x0000000e050e7220 */ /* 0x000fc60000400000 */
[----:B--2---:R-:W-:Y:S01]  /*03a0*/  FFMA R8, R15, R10, R8 ;  /* 0x0000000a0f087223 */ /* 0x004fe20000000008 */
[----:B------:R-:W-:-:S04]  /*03b0*/  FFMA R9, R14, R11, R9 ;  /* 0x0000000b0e097223 */ /* 0x000fc80000000009 */
[----:B------:R-:W-:Y:S02]  /*03c0*/  FSETP.GEU.AND P1, PT, R8, RZ, PT ;  /* 0x000000ff0800720b */ /* 0x000fe40003f2e000 */
[C---:B------:R-:W-:Y:S01]  /*03d0*/  FSETP.GEU.AND P2, PT, R9.reuse, RZ, PT ;  /* 0x000000ff0900720b */ /* 0x040fe20003f4e000 */
[----:B0-----:R-:W-:Y:S01]  /*03e0*/  IMAD.WIDE R2, R0, 0x4, R2 ;  /* 0x0000000400027825 */ /* 0x001fe200078e0202 */
[----:B------:R-:W-:Y:S02]  /*03f0*/  FSEL R8, R8, RZ, P1 ;  /* 0x000000ff08087208 */ /* 0x000fe40000800000 */
[----:B------:R-:W-:Y:S01]  /*0400*/  FSEL R9, R9, RZ, P2 ;  /* 0x000000ff09097208 */ /* 0x000fe20001000000 */
[----:B------:R-:W-:Y:S08]  /*0410*/  @P0 EXIT ;  /* 0x000000000000094d */ /* 0x000ff00003800000 */
[----:B------:R-:W-:Y:S01]  /*0420*/  STG.E.64 desc[UR4][R2.64], R8 ;  /* 0x0000000802007986 */ /* 0x000fe2000c101b04 */
[----:B------:R-:W-:Y:S05]  /*0430*/  EXIT ;  /* 0x000000000000794d */ /* 0x000fea0003800000 */
.L_x_0:
[----:B------:R-:W-:-:S00]  /*0440*/  BRA `(.L_x_0) ;  /* 0xfffffffc00fc7947 */ /* 0x000fc0000383ffff */
[----:B------:R-:W-:-:S00]  /*0450*/  NOP ;  /* 0x0000000000007918 */ /* 0x000fc00000000000 */
        /* <DEDUP_REMOVED lines=10> */
.L_x_1:


//--------------------- .nv.global.init           --------------------------
	.section	.nv.global.init,"aw",@progbits
.nv.global.init:
	.type		_$_str,@object
	.size		_$_str,(_$_str_$_2 - _$_str)
_$_str:
        /*0000*/ 	.byte	0x5f, 0x5f, 0x43, 0x55, 0x44, 0x41, 0x5f, 0x46, 0x54, 0x5a, 0x00
	.type		_$_str_$_2,@object
	.size		_$_str_$_2,(.L_1 - _$_str_$_2)
_$_str_$_2:
        /*000b*/ 	.byte	0x5f, 0x5f, 0x43, 0x55, 0x44, 0x41, 0x5f, 0x50, 0x52, 0x45, 0x43, 0x5f, 0x53, 0x51, 0x52, 0x54
        /*001b*/ 	.byte	0x00
.L_1:


//--------------------- .nv.constant0.triton_poi_fused__native_batch_norm_legit_no_training_relu_10 --------------------------
	.section	.nv.constant0.triton_poi_fused__native_batch_norm_legit_no_training_relu_10,"a",@progbits
	.sectionflags	@""
	.align	4
.nv.constant0.triton_poi_fused__native_batch_norm_legit_no_training_relu_10:
	.zero		580
